	.headerflags	@"EF_CUDA_TEXMODE_UNIFIED EF_CUDA_64BIT_ADDRESS EF_CUDA_ACCELERATORS EF_CUDA_SM90 EF_CUDA_VIRTUAL_SM(EF_CUDA_SM90)"
	.elftype	@"ET_EXEC"


//--------------------- .nv.info                  --------------------------
	.section	.nv.info,"",@"SHT_CUDA_INFO"
	.align	4


	//----- nvinfo : EIATTR_REGCOUNT
	.align		4
        /*0000*/ 	.byte	0x04, 0x2f
        /*0002*/ 	.short	(.L_3 - .L_2)
	.align		4
.L_2:
        /*0004*/ 	.word	index@(triton_per_fused_add_convolution_div_max_pool2d_with_indices_pow_relu_sqrt_sub_sum_9)
        /*0008*/ 	.word	0x00000049


	//----- nvinfo : EIATTR_MIN_STACK_SIZE
	.align		4
.L_3:
        /*000c*/ 	.byte	0x04, 0x12
        /*000e*/ 	.short	(.L_5 - .L_4)
	.align		4
.L_4:
        /*0010*/ 	.word	index@(triton_per_fused_add_convolution_div_max_pool2d_with_indices_pow_relu_sqrt_sub_sum_9)
        /*0014*/ 	.word	0x00000000


	//----- nvinfo : EIATTR_FRAME_SIZE
	.align		4
.L_5:
        /*0018*/ 	.byte	0x04, 0x11
        /*001a*/ 	.short	(.L_7 - .L_6)
	.align		4
.L_6:
        /*001c*/ 	.word	index@(triton_per_fused_add_convolution_div_max_pool2d_with_indices_pow_relu_sqrt_sub_sum_9)
        /*0020*/ 	.word	0x00000000


	//----- nvinfo : EIATTR_MIN_STACK_SIZE
	.align		4
.L_7:
        /*0024*/ 	.byte	0x04, 0x12
        /*0026*/ 	.short	(.L_9 - .L_8)
	.align		4
.L_8:
        /*0028*/ 	.word	index@(triton_per_fused_add_convolution_div_max_pool2d_with_indices_pow_relu_sqrt_sub_sum_9)
        /*002c*/ 	.word	0x00000000
.L_9:


//--------------------- .nv.info.triton_per_fused_add_convolution_div_max_pool2d_with_indices_pow_relu_sqrt_sub_sum_9 --------------------------
	.section	.nv.info.triton_per_fused_add_convolution_div_max_pool2d_with_indices_pow_relu_sqrt_sub_sum_9,"",@"SHT_CUDA_INFO"
	.sectionflags	@""
	.align	4


	//----- nvinfo : EIATTR_CUDA_API_VERSION
	.align		4
        /*0000*/ 	.byte	0x04, 0x37
        /*0002*/ 	.short	(.L_11 - .L_10)
.L_10:
        /*0004*/ 	.word	0x0000007c


	//----- nvinfo : EIATTR_KPARAM_INFO
	.align		4
.L_11:
        /*0008*/ 	.byte	0x04, 0x17
        /*000a*/ 	.short	(.L_13 - .L_12)
.L_12:
        /*000c*/ 	.word	0x00000000
        /*0010*/ 	.short	0x0005
        /*0012*/ 	.short	0x0024
        /*0014*/ 	.byte	0x00, 0xf0, 0x11, 0x00


	//----- nvinfo : EIATTR_KPARAM_INFO
	.align		4
.L_13:
        /*0018*/ 	.byte	0x04, 0x17
        /*001a*/ 	.short	(.L_15 - .L_14)
.L_14:
        /*001c*/ 	.word	0x00000000
        /*0020*/ 	.short	0x0004
        /*0022*/ 	.short	0x0020
        /*0024*/ 	.byte	0x00, 0xf0, 0x11, 0x00


	//----- nvinfo : EIATTR_KPARAM_INFO
	.align		4
.L_15:
        /*0028*/ 	.byte	0x04, 0x17
        /*002a*/ 	.short	(.L_17 - .L_16)
.L_16:
        /*002c*/ 	.word	0x00000000
        /*0030*/ 	.short	0x0003
        /*0032*/ 	.short	0x0018
        /*0034*/ 	.byte	0x00, 0xf4, 0x21, 0x00


	//----- nvinfo : EIATTR_KPARAM_INFO
	.align		4
.L_17:
        /*0038*/ 	.byte	0x04, 0x17
        /*003a*/ 	.short	(.L_19 - .L_18)
.L_18:
        /*003c*/ 	.word	0x00000000
        /*0040*/ 	.short	0x0002
        /*0042*/ 	.short	0x0010
        /*0044*/ 	.byte	0x00, 0xf4, 0x21, 0x00


	//----- nvinfo : EIATTR_KPARAM_INFO
	.align		4
.L_19:
        /*0048*/ 	.byte	0x04, 0x17
        /*004a*/ 	.short	(.L_21 - .L_20)
.L_20:
        /*004c*/ 	.word	0x00000000
        /*0050*/ 	.short	0x0001
        /*0052*/ 	.short	0x0008
        /*0054*/ 	.byte	0x00, 0xf4, 0x21, 0x00


	//----- nvinfo : EIATTR_KPARAM_INFO
	.align		4
.L_21:
        /*0058*/ 	.byte	0x04, 0x17
        /*005a*/ 	.short	(.L_23 - .L_22)
.L_22:
        /*005c*/ 	.word	0x00000000
        /*0060*/ 	.short	0x0000
        /*0062*/ 	.short	0x0000
        /*0064*/ 	.byte	0x00, 0xf4, 0x21, 0x00


	//----- nvinfo : EIATTR_SPARSE_MMA_MASK
	.align		4
.L_23:
        /*0068*/ 	.byte	0x03, 0x50
        /*006a*/ 	.short	0x0000


	//----- nvinfo : EIATTR_MAXREG_COUNT
	.align		4
        /*006c*/ 	.byte	0x03, 0x1b
        /*006e*/ 	.short	0x00ff


	//----- nvinfo : EIATTR_COOP_GROUP_MASK_REGIDS
	.align		4
        /*0070*/ 	.byte	0x04, 0x29
        /*0072*/ 	.short	(.L_25 - .L_24)


	//   ....[0]....
.L_24:
        /*0074*/ 	.word	0xffffffff


	//   ....[1]....
        /*0078*/ 	.word	0xffffffff


	//   ....[2]....
        /*007c*/ 	.word	0xffffffff


	//   ....[3]....
        /*0080*/ 	.word	0xffffffff


	//   ....[4]....
        /*0084*/ 	.word	0xffffffff


	//   ....[5]....
        /*0088*/ 	.word	0xffffffff


	//   ....[6]....
        /*008c*/ 	.word	0xffffffff


	//   ....[7]....
        /*0090*/ 	.word	0xffffffff


	//   ....[8]....
        /*0094*/ 	.word	0xffffffff


	//   ....[9]....
        /*0098*/ 	.word	0xffffffff


	//   ....[10]....
        /*009c*/ 	.word	0xffffffff


	//   ....[11]....
        /*00a0*/ 	.word	0xffffffff


	//   ....[12]....
        /*00a4*/ 	.word	0xffffffff


	//   ....[13]....
        /*00a8*/ 	.word	0xffffffff


	//   ....[14]....
        /*00ac*/ 	.word	0xffffffff


	//   ....[15]....
        /*00b0*/ 	.word	0xffffffff


	//   ....[16]....
        /*00b4*/ 	.word	0xffffffff


	//   ....[17]....
        /*00b8*/ 	.word	0xffffffff


	//   ....[18]....
        /*00bc*/ 	.word	0xffffffff


	//   ....[19]....
        /*00c0*/ 	.word	0xffffffff


	//   ....[20]....
        /*00c4*/ 	.word	0xffffffff


	//   ....[21]....
        /*00c8*/ 	.word	0xffffffff


	//   ....[22]....
        /*00cc*/ 	.word	0xffffffff


	//   ....[23]....
        /*00d0*/ 	.word	0xffffffff


	//   ....[24]....
        /*00d4*/ 	.word	0xffffffff


	//   ....[25]....
        /*00d8*/ 	.word	0xffffffff


	//   ....[26]....
        /*00dc*/ 	.word	0xffffffff


	//   ....[27]....
        /*00e0*/ 	.word	0xffffffff


	//   ....[28]....
        /*00e4*/ 	.word	0xffffffff


	//   ....[29]....
        /*00e8*/ 	.word	0xffffffff


	//   ....[30]....
        /*00ec*/ 	.word	0xffffffff


	//   ....[31]....
        /*00f0*/ 	.word	0xffffffff


	//   ....[32]....
        /*00f4*/ 	.word	0xffffffff


	//   ....[33]....
        /*00f8*/ 	.word	0xffffffff


	//   ....[34]....
        /*00fc*/ 	.word	0xffffffff


	//   ....[35]....
        /*0100*/ 	.word	0xffffffff


	//   ....[36]....
        /*0104*/ 	.word	0xffffffff


	//   ....[37]....
        /*0108*/ 	.word	0xffffffff


	//   ....[38]....
        /*010c*/ 	.word	0xffffffff


	//   ....[39]....
        /*0110*/ 	.word	0xffffffff


	//----- nvinfo : EIATTR_COOP_GROUP_INSTR_OFFSETS
	.align		4
.L_25:
        /*0114*/ 	.byte	0x04, 0x28
        /*0116*/ 	.short	(.L_27 - .L_26)


	//   ....[0]....
.L_26:
        /*0118*/ 	.word	0x00000410


	//   ....[1]....
        /*011c*/ 	.word	0x00000420


	//   ....[2]....
        /*0120*/ 	.word	0x00000440


	//   ....[3]....
        /*0124*/ 	.word	0x00000480


	//   ....[4]....
        /*0128*/ 	.word	0x000004f0


	//   ....[5]....
        /*012c*/ 	.word	0x000006b0


	//   ....[6]....
        /*0130*/ 	.word	0x000006c0


	//   ....[7]....
        /*0134*/ 	.word	0x000006d0


	//   ....[8]....
        /*0138*/ 	.word	0x000006e0


	//   ....[9]....
        /*013c*/ 	.word	0x00000710


	//   ....[10]....
        /*0140*/ 	.word	0x00000740


	//   ....[11]....
        /*0144*/ 	.word	0x00000750


	//   ....[12]....
        /*0148*/ 	.word	0x00000760


	//   ....[13]....
        /*014c*/ 	.word	0x00000780


	//   ....[14]....
        /*0150*/ 	.word	0x000007b0


	//   ....[15]....
        /*0154*/ 	.word	0x000007c0


	//   ....[16]....
        /*0158*/ 	.word	0x00000810


	//   ....[17]....
        /*015c*/ 	.word	0x00000860


	//   ....[18]....
        /*0160*/ 	.word	0x00000910


	//   ....[19]....
        /*0164*/ 	.word	0x000009c0


	//   ....[20]....
        /*0168*/ 	.word	0x00000cd0


	//   ....[21]....
        /*016c*/ 	.word	0x00000d20


	//   ....[22]....
        /*0170*/ 	.word	0x00000e00


	//   ....[23]....
        /*0174*/ 	.word	0x00001040


	//   ....[24]....
        /*0178*/ 	.word	0x00001050


	//   ....[25]....
        /*017c*/ 	.word	0x00001060


	//   ....[26]....
        /*0180*/ 	.word	0x00001070


	//   ....[27]....
        /*0184*/ 	.word	0x00001100


	//   ....[28]....
        /*0188*/ 	.word	0x00001120


	//   ....[29]....
        /*018c*/ 	.word	0x00001140


	//   ....[30]....
        /*0190*/ 	.word	0x00001160


	//   ....[31]....
        /*0194*/ 	.word	0x00001190


	//   ....[32]....
        /*0198*/ 	.word	0x000011a0


	//   ....[33]....
        /*019c*/ 	.word	0x000011c0


	//   ....[34]....
        /*01a0*/ 	.word	0x000011e0


	//   ....[35]....
        /*01a4*/ 	.word	0x00001210


	//   ....[36]....
        /*01a8*/ 	.word	0x00001220


	//   ....[37]....
        /*01ac*/ 	.word	0x00001240


	//   ....[38]....
        /*01b0*/ 	.word	0x000012b0


	//   ....[39]....
        /*01b4*/ 	.word	0x000012d0


	//----- nvinfo : EIATTR_EXIT_INSTR_OFFSETS
	.align		4
.L_27:
        /*01b8*/ 	.byte	0x04, 0x1c
        /*01ba*/ 	.short	(.L_29 - .L_28)


	//   ....[0]....
.L_28:
        /*01bc*/ 	.word	0x000019a0


	//----- nvinfo : EIATTR_REQNTID
	.align		4
.L_29:
        /*01c0*/ 	.byte	0x04, 0x10
        /*01c2*/ 	.short	(.L_31 - .L_30)
.L_30:
        /*01c4*/ 	.word	0x00000100
        /*01c8*/ 	.word	0x00000001
        /*01cc*/ 	.word	0x00000001


	//----- nvinfo : EIATTR_CBANK_PARAM_SIZE
	.align		4
.L_31:
        /*01d0*/ 	.byte	0x03, 0x19
        /*01d2*/ 	.short	0x0028


	//----- nvinfo : EIATTR_PARAM_CBANK
	.align		4
        /*01d4*/ 	.byte	0x04, 0x0a
        /*01d6*/ 	.short	(.L_33 - .L_32)
	.align		4
.L_32:
        /*01d8*/ 	.word	index@(.nv.constant0.triton_per_fused_add_convolution_div_max_pool2d_with_indices_pow_relu_sqrt_sub_sum_9)
        /*01dc*/ 	.short	0x0210
        /*01de*/ 	.short	0x0028


	//----- nvinfo : EIATTR_SW_WAR
	.align		4
.L_33:
        /*01e0*/ 	.byte	0x04, 0x36
        /*01e2*/ 	.short	(.L_35 - .L_34)
.L_34:
        /*01e4*/ 	.word	0x00000008
.L_35:


//--------------------- .nv.callgraph             --------------------------
	.section	.nv.callgraph,"",@"SHT_CUDA_CALLGRAPH"
	.align	4
	.sectionentsize	8
	.align		4
        /*0000*/ 	.word	0x00000000
	.align		4
        /*0004*/ 	.word	0xffffffff
	.align		4
        /*0008*/ 	.word	0x00000000
	.align		4
        /*000c*/ 	.word	0xfffffffe
	.align		4
        /*0010*/ 	.word	0x00000000
	.align		4
        /*0014*/ 	.word	0xfffffffd
	.align		4
        /*0018*/ 	.word	0x00000000
	.align		4
        /*001c*/ 	.word	0xfffffffc


//--------------------- .nv.constant4             --------------------------
	.section	.nv.constant4,"a",@progbits
	.align	8
	.align		8
.nv.constant4:
        /*0000*/ 	.dword	_$_str
	.align		8
        /*0008*/ 	.dword	_$_str_$_2


//--------------------- .text.triton_per_fused_add_convolution_div_max_pool2d_with_indices_pow_relu_sqrt_sub_sum_9 --------------------------
	.section	.text.triton_per_fused_add_convolution_div_max_pool2d_with_indices_pow_relu_sqrt_sub_sum_9,"ax",@progbits
	.align	128
        .global         triton_per_fused_add_convolution_div_max_pool2d_with_indices_pow_relu_sqrt_sub_sum_9
        .type           triton_per_fused_add_convolution_div_max_pool2d_with_indices_pow_relu_sqrt_sub_sum_9,@function
        .size           triton_per_fused_add_convolution_div_max_pool2d_with_indices_pow_relu_sqrt_sub_sum_9,(.L_x_1 - triton_per_fused_add_convolution_div_max_pool2d_with_indices_pow_relu_sqrt_sub_sum_9)
        .other          triton_per_fused_add_convolution_div_max_pool2d_with_indices_pow_relu_sqrt_sub_sum_9,@"STO_CUDA_ENTRY STV_DEFAULT"
triton_per_fused_add_convolution_div_max_pool2d_with_indices_pow_relu_sqrt_sub_sum_9:
.text.triton_per_fused_add_convolution_div_max_pool2d_with_indices_pow_relu_sqrt_sub_sum_9:
[----:B------:R-:W-:Y:S01]  /*0000*/  LDC R1, c[0x0][0x28] ;  /* 0x00000a00ff017b82 */ /* 0x000fe20000000800 */
[----:B------:R-:W1:Y:S07]  /*0010*/  S2R R0, SR_TID.X ;  /* 0x0000000000007919 */ /* 0x000e6e0000002100 */
[----:B------:R-:W2:Y:S01]  /*0020*/  LDC.64 R4, c[0x0][0x220] ;  /* 0x00008800ff047b82 */ /* 0x000ea20000000a00 */
[----:B------:R-:W-:Y:S01]  /*0030*/  ULDC.64 UR4, c[0x0][0x208] ;  /* 0x0000820000047ab9 */ /* 0x000fe20000000a00 */
[----:B------:R-:W3:Y:S06]  /*0040*/  S2R R3, SR_CTAID.X ;  /* 0x0000000000037919 */ /* 0x000eec0000002500 */
[----:B------:R-:W4:Y:S08]  /*0050*/  LDC.64 R40, c[0x0][0x218] ;  /* 0x00008600ff287b82 */ /* 0x000f300000000a00 */
[----:B------:R-:W5:Y:S01]  /*0060*/  LDC.64 R46, c[0x0][0x210] ;  /* 0x00008400ff2e7b82 */ /* 0x000f620000000a00 */
[----:B-1----:R-:W-:-:S04]  /*0070*/  SHF.L.U32 R0, R0, 0x2, RZ ;  /* 0x0000000200007819 */ /* 0x002fc800000006ff */
[----:B------:R-:W-:-:S04]  /*0080*/  LOP3.LUT R2, R0, 0x380, RZ, 0xc0, !PT ;  /* 0x0000038000027812 */ /* 0x000fc800078ec0ff */
[----:B---3--:R-:W-:Y:S02]  /*0090*/  LEA R2, R3, R2, 0xc ;  /* 0x0000000203027211 */ /* 0x008fe400078e60ff */
[----:B------:R-:W-:-:S04]  /*00a0*/  LOP3.LUT R3, R0, 0x7c, RZ, 0xc0, !PT ;  /* 0x0000007c00037812 */ /* 0x000fc800078ec0ff */
[----:B------:R-:W-:Y:S01]  /*00b0*/  IADD3 R0, R3, R2, RZ ;  /* 0x0000000203007210 */ /* 0x000fe20007ffe0ff */
[----:B--2---:R-:W-:-:S04]  /*00c0*/  IMAD.WIDE.U32 R4, R3, 0x4, R4 ;  /* 0x0000000403047825 */ /* 0x004fc800078e0004 */
[C---:B----4-:R-:W-:Y:S02]  /*00d0*/  IMAD.WIDE R50, R0.reuse, 0x4, R40 ;  /* 0x0000000400327825 */ /* 0x050fe400078e0228 */
[----:B------:R-:W2:Y:S02]  /*00e0*/  LDG.E.EL.128 R4, desc[UR4][R4.64] ;  /* 0x0000000404047981 */ /* 0x000ea4000c2e1d00 */
[----:B-----5:R-:W-:Y:S02]  /*00f0*/  IMAD.WIDE R56, R0, 0x4, R46 ;  /* 0x0000000400387825 */ /* 0x020fe400078e022e */
[----:B------:R-:W2:Y:S04]  /*0100*/  LDG.E.128 R12, desc[UR4][R50.64] ;  /* 0x00000004320c7981 */ /* 0x000ea8000c1e1d00 */
[----:B------:R-:W3:Y:S01]  /*0110*/  LDG.E.128 R8, desc[UR4][R56.64] ;  /* 0x0000000438087981 */ /* 0x000ee2000c1e1d00 */
[----:B------:R-:W-:-:S05]  /*0120*/  IADD3 R53, R0, 0x400, RZ ;  /* 0x0000040000357810 */ /* 0x000fca0007ffe0ff */
[----:B------:R-:W-:-:S04]  /*0130*/  IMAD.WIDE R44, R53, 0x4, R40 ;  /* 0x00000004352c7825 */ /* 0x000fc800078e0228 */
[----:B------:R-:W-:Y:S01]  /*0140*/  IMAD.WIDE R48, R53, 0x4, R46 ;  /* 0x0000000435307825 */ /* 0x000fe200078e022e */
[----:B------:R-:W4:Y:S04]  /*0150*/  LDG.E.128 R36, desc[UR4][R44.64] ;  /* 0x000000042c247981 */ /* 0x000f28000c1e1d00 */
[----:B------:R-:W5:Y:S01]  /*0160*/  LDG.E.128 R32, desc[UR4][R48.64] ;  /* 0x0000000430207981 */ /* 0x000f62000c1e1d00 */
[----:B------:R-:W-:-:S05]  /*0170*/  IADD3 R52, R0, 0x800, RZ ;  /* 0x0000080000347810 */ /* 0x000fca0007ffe0ff */
[----:B------:R-:W-:-:S04]  /*0180*/  IMAD.WIDE R2, R52, 0x4, R40 ;  /* 0x0000000434027825 */ /* 0x000fc800078e0228 */
[----:B------:R-:W-:Y:S01]  /*0190*/  IMAD.WIDE R42, R52, 0x4, R46 ;  /* 0x00000004342a7825 */ /* 0x000fe200078e022e */
[----:B------:R-:W4:Y:S04]  /*01a0*/  LDG.E.128 R24, desc[UR4][R2.64] ;  /* 0x0000000402187981 */ /* 0x000f28000c1e1d00 */
[----:B------:R-:W4:Y:S01]  /*01b0*/  LDG.E.128 R20, desc[UR4][R42.64] ;  /* 0x000000042a147981 */ /* 0x000f22000c1e1d00 */
[----:B------:R-:W-:-:S05]  /*01c0*/  IADD3 R54, R0, 0xc00, RZ ;  /* 0x00000c0000367810 */ /* 0x000fca0007ffe0ff */
[----:B------:R-:W-:-:S04]  /*01d0*/  IMAD.WIDE R46, R54, 0x4, R46 ;  /* 0x00000004362e7825 */ /* 0x000fc800078e022e */
[----:B------:R-:W-:Y:S01]  /*01e0*/  IMAD.WIDE R40, R54, 0x4, R40 ;  /* 0x0000000436287825 */ /* 0x000fe200078e0228 */
[----:B--2---:R-:W-:-:S03]  /*01f0*/  FSETP.GEU.AND P6, PT, R5, -R13, PT ;  /* 0x8000000d0500720b */ /* 0x004fc60003fce000 */
[----:B------:R-:W-:Y:S01]  /*0200*/  FADD R13, R5, R13 ;  /* 0x0000000d050d7221 */ /* 0x000fe20000000000 */
[C---:B------:R-:W-:Y:S01]  /*0210*/  FSETP.GEU.AND P0, PT, R4.reuse, -R12, PT ;  /* 0x8000000c0400720b */ /* 0x040fe20003f0e000 */
[C---:B---3--:R-:W-:Y:S01]  /*0220*/  FADD R29, R9.reuse, R5 ;  /* 0x00000005091d7221 */ /* 0x048fe20000000000 */
[----:B------:R-:W-:Y:S01]  /*0230*/  FSETP.GEU.AND P4, PT, R9, -R5, PT ;  /* 0x800000050900720b */ /* 0x000fe20003f8e000 */
[----:B------:R-:W-:Y:S01]  /*0240*/  FADD R12, R4, R12 ;  /* 0x0000000c040c7221 */ /* 0x000fe20000000000 */
[C---:B------:R-:W-:Y:S01]  /*0250*/  FADD R28, R8.reuse, R4 ;  /* 0x00000004081c7221 */ /* 0x040fe20000000000 */
[----:B------:R-:W-:Y:S02]  /*0260*/  FSEL R9, R13, RZ, P6 ;  /* 0x000000ff0d097208 */ /* 0x000fe40003000000 */
[----:B------:R-:W-:Y:S02]  /*0270*/  FSETP.GEU.AND P3, PT, R8, -R4, PT ;  /* 0x800000040800720b */ /* 0x000fe40003f6e000 */
[----:B------:R-:W-:Y:S01]  /*0280*/  FSEL R29, R29, RZ, P4 ;  /* 0x000000ff1d1d7208 */ /* 0x000fe20002000000 */
[----:B------:R-:W-:Y:S01]  /*0290*/  FADD R30, R10, R6 ;  /* 0x000000060a1e7221 */ /* 0x000fe20000000000 */
[C---:B------:R-:W-:Y:S01]  /*02a0*/  FSETP.GEU.AND P1, PT, R6.reuse, -R14, PT ;  /* 0x8000000e0600720b */ /* 0x040fe20003f2e000 */
[----:B------:R-:W-:Y:S01]  /*02b0*/  FADD R14, R6, R14 ;  /* 0x0000000e060e7221 */ /* 0x000fe20000000000 */
[----:B------:R-:W-:Y:S01]  /*02c0*/  FSEL R8, R12, RZ, P0 ;  /* 0x000000ff0c087208 */ /* 0x000fe20000000000 */
[----:B------:R-:W-:Y:S01]  /*02d0*/  FADD R31, R11, R7 ;  /* 0x000000070b1f7221 */ /* 0x000fe20000000000 */
[----:B------:R-:W-:Y:S01]  /*02e0*/  FSETP.GEU.AND P5, PT, R10, -R6, PT ;  /* 0x800000060a00720b */ /* 0x000fe20003fae000 */
[----:B------:R-:W-:Y:S01]  /*02f0*/  FMUL R13, R9, R9 ;  /* 0x00000009090d7220 */ /* 0x000fe20000400000 */
[----:B------:R-:W-:Y:S01]  /*0300*/  FSETP.GEU.AND P6, PT, R11, -R7, PT ;  /* 0x800000070b00720b */ /* 0x000fe20003fce000 */
[----:B------:R-:W-:Y:S01]  /*0310*/  FMUL R11, R29, R29 ;  /* 0x0000001d1d0b7220 */ /* 0x000fe20000400000 */
[----:B------:R-:W-:Y:S01]  /*0320*/  FSEL R28, R28, RZ, P3 ;  /* 0x000000ff1c1c7208 */ /* 0x000fe20001800000 */
[----:B------:R-:W-:Y:S01]  /*0330*/  FFMA R17, R8, R8, R13 ;  /* 0x0000000808117223 */ /* 0x000fe2000000000d */
[C---:B------:R-:W-:Y:S01]  /*0340*/  FSETP.GEU.AND P2, PT, R7.reuse, -R15, PT ;  /* 0x8000000f0700720b */ /* 0x040fe20003f4e000 */
[----:B------:R-:W-:Y:S01]  /*0350*/  FADD R15, R7, R15 ;  /* 0x0000000f070f7221 */ /* 0x000fe20000000000 */
[----:B------:R-:W-:Y:S01]  /*0360*/  FSEL R10, R14, RZ, P1 ;  /* 0x000000ff0e0a7208 */ /* 0x000fe20000800000 */
[----:B------:R-:W-:Y:S01]  /*0370*/  FFMA R13, R28, R28, R11 ;  /* 0x0000001c1c0d7223 */ /* 0x000fe2000000000b */
[----:B------:R-:W-:-:S02]  /*0380*/  FSEL R30, R30, RZ, P5 ;  /* 0x000000ff1e1e7208 */ /* 0x000fc40002800000 */
[----:B------:R-:W-:Y:S01]  /*0390*/  FSEL R11, R15, RZ, P2 ;  /* 0x000000ff0f0b7208 */ /* 0x000fe20001000000 */
[----:B------:R-:W-:Y:S01]  /*03a0*/  FFMA R14, R10, R10, R17 ;  /* 0x0000000a0a0e7223 */ /* 0x000fe20000000011 */
[----:B------:R-:W-:Y:S01]  /*03b0*/  FSEL R31, R31, RZ, P6 ;  /* 0x000000ff1f1f7208 */ /* 0x000fe20003000000 */
[----:B------:R-:W-:Y:S01]  /*03c0*/  FFMA R12, R30, R30, R13 ;  /* 0x0000001e1e0c7223 */ /* 0x000fe2000000000d */
[----:B------:R-:W2:Y:S01]  /*03d0*/  LDG.E.128 R16, desc[UR4][R40.64] ;  /* 0x0000000428107981 */ /* 0x000ea2000c1e1d00 */
[----:B------:R-:W-:Y:S02]  /*03e0*/  FFMA R61, R11, R11, R14 ;  /* 0x0000000b0b3d7223 */ /* 0x000fe4000000000e */
[----:B------:R-:W-:Y:S02]  /*03f0*/  FFMA R59, R31, R31, R12 ;  /* 0x0000001f1f3b7223 */ /* 0x000fe4000000000c */
[----:B------:R-:W3:Y:S04]  /*0400*/  LDG.E.128 R12, desc[UR4][R46.64] ;  /* 0x000000042e0c7981 */ /* 0x000ee8000c1e1d00 */
[----:B------:R-:W1:Y:S04]  /*0410*/  SHFL.BFLY PT, R60, R61, 0x10, 0x1f ;  /* 0x0e001f003d3c7f89 */ /* 0x000e6800000e0000 */
[----:B------:R-:W4:Y:S01]  /*0420*/  SHFL.BFLY PT, R58, R59, 0x10, 0x1f ;  /* 0x0e001f003b3a7f89 */ /* 0x000f2200000e0000 */
[----:B-1----:R-:W-:-:S05]  /*0430*/  FADD R62, R61, R60 ;  /* 0x0000003c3d3e7221 */ /* 0x002fca0000000000 */
[----:B------:R-:W1:Y:S01]  /*0440*/  SHFL.BFLY PT, R63, R62, 0x8, 0x1f ;  /* 0x0d001f003e3f7f89 */ /* 0x000e6200000e0000 */
[----:B0---4-:R-:W-:Y:S01]  /*0450*/  FADD R60, R59, R58 ;  /* 0x0000003a3b3c7221 */ /* 0x011fe20000000000 */
[C---:B------:R-:W-:Y:S01]  /*0460*/  FSETP.GEU.AND P5, PT, R5.reuse, -R37, PT ;  /* 0x800000250500720b */ /* 0x040fe20003fae000 */
[----:B------:R-:W-:-:S03]  /*0470*/  FADD R37, R5, R37 ;  /* 0x0000002505257221 */ /* 0x000fc60000000000 */
[----:B------:R-:W0:Y:S01]  /*0480*/  SHFL.BFLY PT, R55, R60, 0x8, 0x1f ;  /* 0x0d001f003c377f89 */ /* 0x000e2200000e0000 */
[C---:B-----5:R-:W-:Y:S01]  /*0490*/  FSETP.GEU.AND P6, PT, R33.reuse, -R5, PT ;  /* 0x800000052100720b */ /* 0x060fe20003fce000 */
[----:B------:R-:W-:Y:S01]  /*04a0*/  FADD R33, R33, R5 ;  /* 0x0000000521217221 */ /* 0x000fe20000000000 */
[C---:B------:R-:W-:Y:S01]  /*04b0*/  FSETP.GEU.AND P2, PT, R4.reuse, -R36, PT ;  /* 0x800000240400720b */ /* 0x040fe20003f4e000 */
[----:B------:R-:W-:Y:S01]  /*04c0*/  FADD R36, R4, R36 ;  /* 0x0000002404247221 */ /* 0x000fe20000000000 */
[----:B------:R-:W-:Y:S01]  /*04d0*/  FSEL R37, R37, RZ, P5 ;  /* 0x000000ff25257208 */ /* 0x000fe20002800000 */
[----:B-1----:R-:W-:-:S05]  /*04e0*/  FADD R58, R62, R63 ;  /* 0x0000003f3e3a7221 */ /* 0x002fca0000000000 */
[----:B------:R-:W1:Y:S01]  /*04f0*/  SHFL.BFLY PT, R63, R58, 0x4, 0x1f ;  /* 0x0c801f003a3f7f89 */ /* 0x000e6200000e0000 */
[C---:B------:R-:W-:Y:S01]  /*0500*/  FSETP.GEU.AND P4, PT, R32.reuse, -R4, PT ;  /* 0x800000042000720b */ /* 0x040fe20003f8e000 */
[----:B------:R-:W-:Y:S01]  /*0510*/  FADD R32, R32, R4 ;  /* 0x0000000420207221 */ /* 0x000fe20000000000 */
[C---:B------:R-:W-:Y:S01]  /*0520*/  FSETP.GEU.AND P0, PT, R6.reuse, -R38, PT ;  /* 0x800000260600720b */ /* 0x040fe20003f0e000 */
[----:B------:R-:W-:Y:S01]  /*0530*/  FADD R38, R6, R38 ;  /* 0x0000002606267221 */ /* 0x000fe20000000000 */
[----:B------:R-:W-:Y:S01]  /*0540*/  FSEL R33, R33, RZ, P6 ;  /* 0x000000ff21217208 */ /* 0x000fe20003000000 */
[----:B------:R-:W-:Y:S01]  /*0550*/  FMUL R61, R37, R37 ;  /* 0x00000025253d7220 */ /* 0x000fe20000400000 */
[----:B------:R-:W-:Y:S02]  /*0560*/  FSEL R36, R36, RZ, P2 ;  /* 0x000000ff24247208 */ /* 0x000fe40001000000 */
[C---:B------:R-:W-:Y:S01]  /*0570*/  FSETP.GEU.AND P3, PT, R34.reuse, -R6, PT ;  /* 0x800000062200720b */ /* 0x040fe20003f6e000 */
[----:B------:R-:W-:Y:S01]  /*0580*/  FADD R34, R34, R6 ;  /* 0x0000000622227221 */ /* 0x000fe20000000000 */
[C---:B------:R-:W-:Y:S01]  /*0590*/  FSETP.GEU.AND P6, PT, R7.reuse, -R39, PT ;  /* 0x800000270700720b */ /* 0x040fe20003fce000 */
[----:B------:R-:W-:Y:S01]  /*05a0*/  FADD R39, R7, R39 ;  /* 0x0000002707277221 */ /* 0x000fe20000000000 */
[----:B------:R-:W-:Y:S01]  /*05b0*/  FSEL R32, R32, RZ, P4 ;  /* 0x000000ff20207208 */ /* 0x000fe20002000000 */
[----:B------:R-:W-:Y:S01]  /*05c0*/  FMUL R59, R33, R33 ;  /* 0x00000021213b7220 */ /* 0x000fe20000400000 */
[----:B------:R-:W-:Y:S01]  /*05d0*/  FSEL R38, R38, RZ, P0 ;  /* 0x000000ff26267208 */ /* 0x000fe20000000000 */
[----:B------:R-:W-:Y:S01]  /*05e0*/  FFMA R61, R36, R36, R61 ;  /* 0x00000024243d7223 */ /* 0x000fe2000000003d */
[C---:B------:R-:W-:Y:S01]  /*05f0*/  FSETP.GEU.AND P1, PT, R35.reuse, -R7, PT ;  /* 0x800000072300720b */ /* 0x040fe20003f2e000 */
[----:B------:R-:W-:Y:S01]  /*0600*/  FADD R35, R35, R7 ;  /* 0x0000000723237221 */ /* 0x000fe20000000000 */
[----:B------:R-:W-:Y:S01]  /*0610*/  FSEL R34, R34, RZ, P3 ;  /* 0x000000ff22227208 */ /* 0x000fe20001800000 */
[----:B------:R-:W-:Y:S01]  /*0620*/  FFMA R59, R32, R32, R59 ;  /* 0x00000020203b7223 */ /* 0x000fe2000000003b */
[----:B------:R-:W-:Y:S01]  /*0630*/  FSEL R39, R39, RZ, P6 ;  /* 0x000000ff27277208 */ /* 0x000fe20003000000 */
[----:B------:R-:W-:Y:S01]  /*0640*/  FFMA R62, R38, R38, R61 ;  /* 0x00000026263e7223 */ /* 0x000fe2000000003d */
[----:B0-----:R-:W-:Y:S01]  /*0650*/  FADD R55, R60, R55 ;  /* 0x000000373c377221 */ /* 0x001fe20000000000 */
[----:B------:R-:W-:Y:S01]  /*0660*/  FSEL R35, R35, RZ, P1 ;  /* 0x000000ff23237208 */ /* 0x000fe20000800000 */
[----:B-1----:R-:W-:Y:S01]  /*0670*/  FADD R64, R58, R63 ;  /* 0x0000003f3a407221 */ /* 0x002fe20000000000 */
[----:B------:R-:W-:Y:S01]  /*0680*/  FFMA R60, R34, R34, R59 ;  /* 0x00000022223c7223 */ /* 0x000fe2000000003b */
[----:B------:R-:W-:-:S03]  /*0690*/  FFMA R63, R39, R39, R62 ;  /* 0x00000027273f7223 */ /* 0x000fc6000000003e */
[----:B------:R-:W-:Y:S02]  /*06a0*/  FFMA R60, R35, R35, R60 ;  /* 0x00000023233c7223 */ /* 0x000fe4000000003c */
[----:B------:R-:W0:Y:S04]  /*06b0*/  SHFL.BFLY PT, R62, R63, 0x10, 0x1f ;  /* 0x0e001f003f3e7f89 */ /* 0x000e2800000e0000 */
[----:B------:R-:W1:Y:S04]  /*06c0*/  SHFL.BFLY PT, R61, R64, 0x2, 0x1f ;  /* 0x0c401f00403d7f89 */ /* 0x000e6800000e0000 */
[----:B------:R-:W4:Y:S04]  /*06d0*/  SHFL.BFLY PT, R59, R60, 0x10, 0x1f ;  /* 0x0e001f003c3b7f89 */ /* 0x000f2800000e0000 */
[----:B------:R-:W5:Y:S01]  /*06e0*/  SHFL.BFLY PT, R58, R55, 0x4, 0x1f ;  /* 0x0c801f00373a7f89 */ /* 0x000f6200000e0000 */
[----:B0-----:R-:W-:Y:S01]  /*06f0*/  FADD R67, R63, R62 ;  /* 0x0000003e3f437221 */ /* 0x001fe20000000000 */
[----:B-1----:R-:W-:-:S04]  /*0700*/  FADD R65, R64, R61 ;  /* 0x0000003d40417221 */ /* 0x002fc80000000000 */
[----:B------:R-:W0:Y:S01]  /*0710*/  SHFL.BFLY PT, R68, R67, 0x8, 0x1f ;  /* 0x0d001f0043447f89 */ /* 0x000e2200000e0000 */
[----:B----4-:R-:W-:Y:S01]  /*0720*/  FADD R61, R60, R59 ;  /* 0x0000003b3c3d7221 */ /* 0x010fe20000000000 */
[----:B-----5:R-:W-:-:S04]  /*0730*/  FADD R58, R55, R58 ;  /* 0x0000003a373a7221 */ /* 0x020fc80000000000 */
[----:B------:R-:W1:Y:S04]  /*0740*/  SHFL.BFLY PT, R62, R61, 0x8, 0x1f ;  /* 0x0d001f003d3e7f89 */ /* 0x000e6800000e0000 */
[----:B------:R-:W4:Y:S04]  /*0750*/  SHFL.BFLY PT, R59, R58, 0x2, 0x1f ;  /* 0x0c401f003a3b7f89 */ /* 0x000f2800000e0000 */
[----:B------:R-:W5:Y:S01]  /*0760*/  SHFL.BFLY PT, R66, R65, 0x1, 0x1f ;  /* 0x0c201f0041427f89 */ /* 0x000f6200000e0000 */
[----:B0-----:R-:W-:-:S05]  /*0770*/  FADD R68, R67, R68 ;  /* 0x0000004443447221 */ /* 0x001fca0000000000 */
[----:B------:R-:W0:Y:S01]  /*0780*/  SHFL.BFLY PT, R63, R68, 0x4, 0x1f ;  /* 0x0c801f00443f7f89 */ /* 0x000e2200000e0000 */
[----:B-1----:R-:W-:Y:S01]  /*0790*/  FADD R62, R61, R62 ;  /* 0x0000003e3d3e7221 */ /* 0x002fe20000000000 */
[----:B----4-:R-:W-:-:S04]  /*07a0*/  FADD R59, R58, R59 ;  /* 0x0000003b3a3b7221 */ /* 0x010fc80000000000 */
[----:B------:R-:W1:Y:S04]  /*07b0*/  SHFL.BFLY PT, R55, R62, 0x4, 0x1f ;  /* 0x0c801f003e377f89 */ /* 0x000e6800000e0000 */
[----:B------:R-:W4:Y:S01]  /*07c0*/  SHFL.BFLY PT, R60, R59, 0x1, 0x1f ;  /* 0x0c201f003b3c7f89 */ /* 0x000f2200000e0000 */
[----:B-----5:R-:W-:-:S06]  /*07d0*/  FADD R66, R65, R66 ;  /* 0x0000004241427221 */ /* 0x020fcc0000000000 */
[----:B------:R-:W5:Y:S01]  /*07e0*/  MUFU.SQRT R66, R66 ;  /* 0x0000004200427308 */ /* 0x000f620000002000 */
[----:B0-----:R-:W-:Y:S01]  /*07f0*/  FADD R63, R68, R63 ;  /* 0x0000003f443f7221 */ /* 0x001fe20000000000 */
[----:B-1----:R-:W-:-:S04]  /*0800*/  FADD R55, R62, R55 ;  /* 0x000000373e377221 */ /* 0x002fc80000000000 */
[----:B------:R-:W0:Y:S01]  /*0810*/  SHFL.BFLY PT, R62, R63, 0x2, 0x1f ;  /* 0x0c401f003f3e7f89 */ /* 0x000e2200000e0000 */
[----:B-----5:R-:W-:Y:S01]  /*0820*/  FADD R58, R66, 1.00000001335143196e-10 ;  /* 0x2edbe6ff423a7421 */ /* 0x020fe20000000000 */
[----:B----4-:R-:W-:-:S04]  /*0830*/  FADD R60, R59, R60 ;  /* 0x0000003c3b3c7221 */ /* 0x010fc80000000000 */
[----:B------:R-:W-:Y:S02]  /*0840*/  FSETP.GT.AND P1, PT, R58, 8.50705917302346158658e+37, PT ;  /* 0x7e8000003a00780b */ /* 0x000fe40003f24000 */
[----:B------:R-:W1:Y:S01]  /*0850*/  MUFU.SQRT R60, R60 ;  /* 0x0000003c003c7308 */ /* 0x000e620000002000 */
[----:B------:R-:W4:Y:S01]  /*0860*/  SHFL.BFLY PT, R64, R55, 0x2, 0x1f ;  /* 0x0c401f0037407f89 */ /* 0x000f2200000e0000 */
[----:B------:R-:W-:-:S03]  /*0870*/  FMUL R61, R8, 0.25 ;  /* 0x3e800000083d7820 */ /* 0x000fc60000400000 */
[----:B------:R5:W-:Y:S06]  /*0880*/  STG.E.128 desc[UR4][R56.64], R28 ;  /* 0x0000001c38007986 */ /* 0x000bec000c101d04 */
[----:B------:R-:W-:Y:S01]  /*0890*/  @P1 FMUL R58, R58, 0.25 ;  /* 0x3e8000003a3a1820 */ /* 0x000fe20000400000 */
[----:B-1----:R-:W-:Y:S01]  /*08a0*/  FADD R65, R60, 1.00000001335143196e-10 ;  /* 0x2edbe6ff3c417421 */ /* 0x002fe20000000000 */
[----:B0-----:R-:W-:Y:S02]  /*08b0*/  FADD R62, R63, R62 ;  /* 0x0000003e3f3e7221 */ /* 0x001fe40000000000 */
[----:B------:R-:W0:Y:S01]  /*08c0*/  MUFU.RCP R59, R58 ;  /* 0x0000003a003b7308 */ /* 0x000e220000001000 */
[----:B------:R-:W-:Y:S01]  /*08d0*/  FMUL R60, R9, 0.25 ;  /* 0x3e800000093c7820 */ /* 0x000fe20000400000 */
[----:B------:R-:W-:Y:S01]  /*08e0*/  FMUL R67, R10, 0.25 ;  /* 0x3e8000000a437820 */ /* 0x000fe20000400000 */
[----:B------:R-:W-:-:S02]  /*08f0*/  FSETP.GT.AND P0, PT, R65, 8.50705917302346158658e+37, PT ;  /* 0x7e8000004100780b */ /* 0x000fc40003f04000 */
[----:B-----5:R-:W-:Y:S02]  /*0900*/  FSEL R56, R61, R8, P1 ;  /* 0x000000083d387208 */ /* 0x020fe40000800000 */
[----:B------:R-:W1:Y:S01]  /*0910*/  SHFL.BFLY PT, R61, R62, 0x1, 0x1f ;  /* 0x0c201f003e3d7f89 */ /* 0x000e6200000e0000 */
[----:B------:R-:W-:Y:S01]  /*0920*/  FMUL R66, R11, 0.25 ;  /* 0x3e8000000b427820 */ /* 0x000fe20000400000 */
[----:B------:R-:W-:Y:S01]  /*0930*/  FSEL R60, R60, R9, P1 ;  /* 0x000000093c3c7208 */ /* 0x000fe20000800000 */
[----:B----4-:R-:W-:Y:S01]  /*0940*/  FADD R64, R55, R64 ;  /* 0x0000004037407221 */ /* 0x010fe20000000000 */
[----:B------:R-:W-:Y:S02]  /*0950*/  FSEL R68, R67, R10, P1 ;  /* 0x0000000a43447208 */ /* 0x000fe40000800000 */
[----:B------:R-:W-:Y:S01]  /*0960*/  FSEL R70, R66, R11, P1 ;  /* 0x0000000b42467208 */ /* 0x000fe20000800000 */
[C---:B0-----:R-:W-:Y:S01]  /*0970*/  FMUL R66, R59.reuse, R56 ;  /* 0x000000383b427220 */ /* 0x041fe20000400000 */
[C---:B------:R-:W-:Y:S01]  /*0980*/  FMUL R67, R59.reuse, R60 ;  /* 0x0000003c3b437220 */ /* 0x040fe20000400000 */
[----:B------:R-:W-:-:S02]  /*0990*/  FMUL R58, R59, R68 ;  /* 0x000000443b3a7220 */ /* 0x000fc40000400000 */
[----:B------:R-:W-:Y:S01]  /*09a0*/  FMUL R56, R59, R70 ;  /* 0x000000463b387220 */ /* 0x000fe20000400000 */
[----:B------:R-:W-:Y:S01]  /*09b0*/  @P0 FMUL R65, R65, 0.25 ;  /* 0x3e80000041410820 */ /* 0x000fe20000400000 */
[----:B------:R-:W0:Y:S03]  /*09c0*/  SHFL.BFLY PT, R59, R64, 0x1, 0x1f ;  /* 0x0c201f00403b7f89 */ /* 0x000e2600000e0000 */
[----:B------:R-:W4:Y:S01]  /*09d0*/  MUFU.RCP R57, R65 ;  /* 0x0000004100397308 */ /* 0x000f220000001000 */
[----:B------:R-:W-:Y:S01]  /*09e0*/  FMUL R55, R28, 0.25 ;  /* 0x3e8000001c377820 */ /* 0x000fe20000400000 */
[----:B------:R-:W-:Y:S01]  /*09f0*/  FMUL R63, R30, 0.25 ;  /* 0x3e8000001e3f7820 */ /* 0x000fe20000400000 */
[----:B-1----:R-:W-:-:S03]  /*0a00*/  FADD R61, R62, R61 ;  /* 0x0000003d3e3d7221 */ /* 0x002fc60000000000 */
[----:B------:R-:W-:-:S03]  /*0a10*/  FSEL R28, R55, R28, P0 ;  /* 0x0000001c371c7208 */ /* 0x000fc60000000000 */
[----:B------:R-:W1:Y:S02]  /*0a20*/  MUFU.SQRT R61, R61 ;  /* 0x0000003d003d7308 */ /* 0x000e640000002000 */
[----:B----4-:R-:W-:Y:S01]  /*0a30*/  FFMA R55, R57, R28, -R66 ;  /* 0x0000001c39377223 */ /* 0x010fe20000000842 */
[----:B------:R-:W-:Y:S01]  /*0a40*/  FSEL R28, R63, R30, P0 ;  /* 0x0000001e3f1c7208 */ /* 0x000fe20000000000 */
[----:B------:R-:W-:Y:S01]  /*0a50*/  FMUL R30, R31, 0.25 ;  /* 0x3e8000001f1e7820 */ /* 0x000fe20000400000 */
[C---:B------:R-:W-:Y:S01]  /*0a60*/  FSETP.GEU.AND P6, PT, R5.reuse, -R25, PT ;  /* 0x800000190500720b */ /* 0x040fe20003fce000 */
[----:B------:R-:W-:Y:S01]  /*0a70*/  FADD R25, R5, R25 ;  /* 0x0000001905197221 */ /* 0x000fe20000000000 */
[C---:B------:R-:W-:Y:S01]  /*0a80*/  FSETP.GEU.AND P1, PT, R21.reuse, -R5, PT ;  /* 0x800000051500720b */ /* 0x040fe20003f2e000 */
[----:B0-----:R-:W-:Y:S01]  /*0a90*/  FADD R59, R64, R59 ;  /* 0x0000003b403b7221 */ /* 0x001fe20000000000 */
[----:B------:R-:W-:Y:S01]  /*0aa0*/  FADD R21, R21, R5 ;  /* 0x0000000515157221 */ /* 0x000fe20000000000 */
[C---:B------:R-:W-:Y:S01]  /*0ab0*/  FSETP.GEU.AND P5, PT, R4.reuse, -R24, PT ;  /* 0x800000180400720b */ /* 0x040fe20003fae000 */
[----:B------:R-:W-:Y:S01]  /*0ac0*/  FADD R24, R4, R24 ;  /* 0x0000001804187221 */ /* 0x000fe20000000000 */
[----:B------:R-:W-:-:S02]  /*0ad0*/  FSEL R31, R30, R31, P0 ;  /* 0x0000001f1e1f7208 */ /* 0x000fc40000000000 */
[----:B------:R0:W4:Y:S01]  /*0ae0*/  MUFU.SQRT R30, R59 ;  /* 0x0000003b001e7308 */ /* 0x0001220000002000 */
[----:B------:R-:W-:Y:S02]  /*0af0*/  FSEL R25, R25, RZ, P6 ;  /* 0x000000ff19197208 */ /* 0x000fe40003000000 */
[C---:B------:R-:W-:Y:S01]  /*0b00*/  FSETP.GEU.AND P4, PT, R20.reuse, -R4, PT ;  /* 0x800000041400720b */ /* 0x040fe20003f8e000 */
[----:B------:R-:W-:Y:S01]  /*0b10*/  FADD R20, R20, R4 ;  /* 0x0000000414147221 */ /* 0x000fe20000000000 */
[C---:B------:R-:W-:Y:S01]  /*0b20*/  FSETP.GEU.AND P2, PT, R6.reuse, -R26, PT ;  /* 0x8000001a0600720b */ /* 0x040fe20003f4e000 */
[----:B------:R-:W-:Y:S01]  /*0b30*/  FADD R26, R6, R26 ;  /* 0x0000001a061a7221 */ /* 0x000fe20000000000 */
[----:B------:R-:W-:Y:S01]  /*0b40*/  FSEL R21, R21, RZ, P1 ;  /* 0x000000ff15157208 */ /* 0x000fe20000800000 */
[----:B------:R-:W-:Y:S01]  /*0b50*/  FMUL R60, R29, 0.25 ;  /* 0x3e8000001d3c7820 */ /* 0x000fe20000400000 */
[----:B-1----:R-:W-:Y:S01]  /*0b60*/  FADD R63, R61, 1.00000001335143196e-10 ;  /* 0x2edbe6ff3d3f7421 */ /* 0x002fe20000000000 */
[----:B------:R-:W-:Y:S01]  /*0b70*/  FSEL R24, R24, RZ, P5 ;  /* 0x000000ff18187208 */ /* 0x000fe20002800000 */
[----:B------:R-:W-:Y:S01]  /*0b80*/  FMUL R61, R25, R25 ;  /* 0x00000019193d7220 */ /* 0x000fe20000400000 */
[C---:B------:R-:W-:Y:S01]  /*0b90*/  FSETP.GEU.AND P3, PT, R22.reuse, -R6, PT ;  /* 0x800000061600720b */ /* 0x040fe20003f6e000 */
[----:B------:R-:W-:Y:S01]  /*0ba0*/  FADD R22, R22, R6 ;  /* 0x0000000616167221 */ /* 0x000fe20000000000 */
[C---:B------:R-:W-:Y:S01]  /*0bb0*/  FSETP.GEU.AND P1, PT, R7.reuse, -R27, PT ;  /* 0x8000001b0700720b */ /* 0x040fe20003f2e000 */
[----:B------:R-:W-:Y:S01]  /*0bc0*/  FADD R27, R7, R27 ;  /* 0x0000001b071b7221 */ /* 0x000fe20000000000 */
[----:B------:R-:W-:Y:S01]  /*0bd0*/  FSEL R20, R20, RZ, P4 ;  /* 0x000000ff14147208 */ /* 0x000fe20002000000 */
[----:B0-----:R-:W-:Y:S01]  /*0be0*/  FMUL R59, R21, R21 ;  /* 0x00000015153b7220 */ /* 0x001fe20000400000 */
[----:B------:R-:W-:Y:S01]  /*0bf0*/  FSEL R26, R26, RZ, P2 ;  /* 0x000000ff1a1a7208 */ /* 0x000fe20001000000 */
[----:B------:R-:W-:Y:S01]  /*0c00*/  FFMA R61, R24, R24, R61 ;  /* 0x00000018183d7223 */ /* 0x000fe2000000003d */
[----:B------:R-:W-:Y:S01]  /*0c10*/  FSEL R60, R60, R29, P0 ;  /* 0x0000001d3c3c7208 */ /* 0x000fe20000000000 */
[----:B------:R-:W-:Y:S01]  /*0c20*/  FFMA R28, R57, R28, -R58 ;  /* 0x0000001c391c7223 */ /* 0x000fe2000000083a */
[----:B------:R-:W-:Y:S01]  /*0c30*/  FSEL R22, R22, RZ, P3 ;  /* 0x000000ff16167208 */ /* 0x000fe20001800000 */
[----:B------:R-:W-:Y:S01]  /*0c40*/  FFMA R59, R20, R20, R59 ;  /* 0x00000014143b7223 */ /* 0x000fe2000000003b */
[----:B------:R-:W-:Y:S01]  /*0c50*/  FSEL R27, R27, RZ, P1 ;  /* 0x000000ff1b1b7208 */ /* 0x000fe20000800000 */
[----:B------:R-:W-:Y:S01]  /*0c60*/  FFMA R58, R26, R26, R61 ;  /* 0x0000001a1a3a7223 */ /* 0x000fe2000000003d */
[----:B------:R-:W-:Y:S01]  /*0c70*/  FFMA R29, R57, R60, -R67 ;  /* 0x0000003c391d7223 */ /* 0x000fe20000000843 */
[----:B----4-:R-:W-:Y:S01]  /*0c80*/  FADD R60, R30, 1.00000001335143196e-10 ;  /* 0x2edbe6ff1e3c7421 */ /* 0x010fe20000000000 */
[----:B------:R-:W-:Y:S01]  /*0c90*/  FFMA R30, R22, R22, R59 ;  /* 0x00000016161e7223 */ /* 0x000fe2000000003b */
[----:B------:R-:W-:Y:S01]  /*0ca0*/  FFMA R59, R27, R27, R58 ;  /* 0x0000001b1b3b7223 */ /* 0x000fe2000000003a */
[C---:B------:R-:W-:Y:S01]  /*0cb0*/  FSETP.GEU.AND P0, PT, R23.reuse, -R7, PT ;  /* 0x800000071700720b */ /* 0x040fe20003f0e000 */
[----:B------:R-:W-:-:S03]  /*0cc0*/  FADD R23, R23, R7 ;  /* 0x0000000717177221 */ /* 0x000fc60000000000 */
[----:B------:R-:W0:Y:S01]  /*0cd0*/  SHFL.BFLY PT, R62, R59, 0x10, 0x1f ;  /* 0x0e001f003b3e7f89 */ /* 0x000e2200000e0000 */
[----:B------:R-:W-:Y:S02]  /*0ce0*/  FSETP.GT.AND P4, PT, R63, 8.50705917302346158658e+37, PT ;  /* 0x7e8000003f00780b */ /* 0x000fe40003f84000 */
[----:B------:R-:W-:-:S05]  /*0cf0*/  FSEL R23, R23, RZ, P0 ;  /* 0x000000ff17177208 */ /* 0x000fca0000000000 */
[----:B------:R-:W-:Y:S01]  /*0d00*/  FFMA R61, R23, R23, R30 ;  /* 0x00000017173d7223 */ /* 0x000fe2000000001e */
[----:B------:R-:W-:-:S04]  /*0d10*/  FMUL R67, R36, 0.25 ;  /* 0x3e80000024437820 */ /* 0x000fc80000400000 */
[----:B------:R-:W1:Y:S01]  /*0d20*/  SHFL.BFLY PT, R64, R61, 0x10, 0x1f ;  /* 0x0e001f003d407f89 */ /* 0x000e6200000e0000 */
[----:B------:R-:W-:Y:S01]  /*0d30*/  @P4 FMUL R63, R63, 0.25 ;  /* 0x3e8000003f3f4820 */ /* 0x000fe20000400000 */
[----:B------:R-:W-:Y:S01]  /*0d40*/  FFMA R31, R57, R31, -R56 ;  /* 0x0000001f391f7223 */ /* 0x000fe20000000838 */
[----:B------:R-:W-:Y:S01]  /*0d50*/  FSEL R56, R67, R36, P4 ;  /* 0x0000002443387208 */ /* 0x000fe20002000000 */
[----:B------:R-:W-:Y:S01]  /*0d60*/  FMUL R30, R37, 0.25 ;  /* 0x3e800000251e7820 */ /* 0x000fe20000400000 */
[----:B------:R4:W5:Y:S01]  /*0d70*/  MUFU.RCP R65, R63 ;  /* 0x0000003f00417308 */ /* 0x0009620000001000 */
[----:B------:R-:W-:Y:S01]  /*0d80*/  FMUL R67, R38, 0.25 ;  /* 0x3e80000026437820 */ /* 0x000fe20000400000 */
[----:B------:R-:W-:Y:S01]  /*0d90*/  FMUL R66, R39, 0.25 ;  /* 0x3e80000027427820 */ /* 0x000fe20000400000 */
[----:B------:R-:W-:Y:S02]  /*0da0*/  FSETP.GT.AND P2, PT, R60, 8.50705917302346158658e+37, PT ;  /* 0x7e8000003c00780b */ /* 0x000fe40003f44000 */
[----:B---3--:R-:W-:Y:S01]  /*0db0*/  FSETP.GEU.AND P6, PT, R13, -R5, PT ;  /* 0x800000050d00720b */ /* 0x008fe20003fce000 */
[----:B0-----:R-:W-:Y:S01]  /*0dc0*/  FADD R59, R59, R62 ;  /* 0x0000003e3b3b7221 */ /* 0x001fe20000000000 */
[----:B------:R-:W-:Y:S01]  /*0dd0*/  FADD R13, R13, R5 ;  /* 0x000000050d0d7221 */ /* 0x000fe20000000000 */
[----:B----4-:R-:W-:Y:S01]  /*0de0*/  FMUL R63, R32, 0.25 ;  /* 0x3e800000203f7820 */ /* 0x010fe20000400000 */
[----:B------:R-:W-:-:S02]  /*0df0*/  FSEL R58, R30, R37, P4 ;  /* 0x000000251e3a7208 */ /* 0x000fc40002000000 */
[----:B------:R-:W0:Y:S01]  /*0e00*/  SHFL.BFLY PT, R62, R59, 0x8, 0x1f ;  /* 0x0d001f003b3e7f89 */ /* 0x000e2200000e0000 */
[----:B------:R-:W-:Y:S02]  /*0e10*/  FSEL R68, R67, R38, P4 ;  /* 0x0000002643447208 */ /* 0x000fe40002000000 */
[----:B------:R-:W-:Y:S02]  /*0e20*/  FSEL R70, R66, R39, P4 ;  /* 0x0000002742467208 */ /* 0x000fe40002000000 */
[----:B------:R-:W-:Y:S01]  /*0e30*/  FSEL R30, R63, R32, P2 ;  /* 0x000000203f1e7208 */ /* 0x000fe20001000000 */
[C---:B------:R-:W-:Y:S01]  /*0e40*/  FADD R63, R12.reuse, R4 ;  /* 0x000000040c3f7221 */ /* 0x040fe20000000000 */
[C---:B--2---:R-:W-:Y:S01]  /*0e50*/  FSETP.GEU.AND P4, PT, R5.reuse, -R17, PT ;  /* 0x800000110500720b */ /* 0x044fe20003f8e000 */
[----:B------:R-:W-:Y:S01]  /*0e60*/  FADD R17, R5, R17 ;  /* 0x0000001105117221 */ /* 0x000fe20000000000 */
[----:B------:R-:W-:Y:S02]  /*0e70*/  FSETP.GEU.AND P5, PT, R12, -R4, PT ;  /* 0x800000040c00720b */ /* 0x000fe40003fae000 */
[----:B------:R-:W-:Y:S01]  /*0e80*/  FSEL R5, R13, RZ, P6 ;  /* 0x000000ff0d057208 */ /* 0x000fe20003000000 */
[----:B------:R-:W-:Y:S01]  /*0e90*/  FADD R12, R4, R16 ;  /* 0x00000010040c7221 */ /* 0x000fe20000000000 */
[C---:B------:R-:W-:Y:S01]  /*0ea0*/  FSETP.GEU.AND P0, PT, R14.reuse, -R6, PT ;  /* 0x800000060e00720b */ /* 0x040fe20003f0e000 */
[----:B------:R-:W-:Y:S01]  /*0eb0*/  FADD R14, R14, R6 ;  /* 0x000000060e0e7221 */ /* 0x000fe20000000000 */
[----:B------:R-:W-:Y:S01]  /*0ec0*/  FSETP.GEU.AND P3, PT, R4, -R16, PT ;  /* 0x800000100400720b */ /* 0x000fe20003f6e000 */
[----:B------:R-:W-:Y:S01]  /*0ed0*/  FMUL R13, R5, R5 ;  /* 0x00000005050d7220 */ /* 0x000fe20000400000 */
[----:B------:R-:W-:-:S02]  /*0ee0*/  FSEL R4, R63, RZ, P5 ;  /* 0x000000ff3f047208 */ /* 0x000fc40002800000 */
[C---:B------:R-:W-:Y:S01]  /*0ef0*/  FSETP.GEU.AND P1, PT, R6.reuse, -R18, PT ;  /* 0x800000120600720b */ /* 0x040fe20003f2e000 */
[----:B------:R-:W-:Y:S01]  /*0f00*/  FADD R18, R6, R18 ;  /* 0x0000001206127221 */ /* 0x000fe20000000000 */
[C---:B------:R-:W-:Y:S01]  /*0f10*/  FSETP.GEU.AND P5, PT, R15.reuse, -R7, PT ;  /* 0x800000070f00720b */ /* 0x040fe20003fae000 */
[----:B------:R-:W-:Y:S01]  /*0f20*/  FADD R15, R15, R7 ;  /* 0x000000070f0f7221 */ /* 0x000fe20000000000 */
[----:B-1----:R-:W-:Y:S01]  /*0f30*/  FADD R16, R61, R64 ;  /* 0x000000403d107221 */ /* 0x002fe20000000000 */
        /* <DEDUP_REMOVED lines=8> */
[----:B------:R-:W-:Y:S02]  /*0fc0*/  FMUL R15, R13, R13 ;  /* 0x0000000d0d0f7220 */ /* 0x000fe40000400000 */
[----:B------:R-:W-:Y:S01]  /*0fd0*/  FFMA R17, R7, R7, R14 ;  /* 0x0000000707117223 */ /* 0x000fe2000000000e */
[----:B------:R-:W-:Y:S01]  /*0fe0*/  FSEL R14, R18, RZ, P1 ;  /* 0x000000ff120e7208 */ /* 0x000fe20000800000 */
[----:B------:R-:W-:Y:S01]  /*0ff0*/  FFMA R61, R12, R12, R15 ;  /* 0x0000000c0c3d7223 */ /* 0x000fe2000000000f */
[----:B0-----:R-:W-:Y:S01]  /*1000*/  FADD R64, R59, R62 ;  /* 0x0000003e3b407221 */ /* 0x001fe20000000000 */
[----:B------:R-:W-:Y:S02]  /*1010*/  FSEL R15, R19, RZ, P6 ;  /* 0x000000ff130f7208 */ /* 0x000fe40003000000 */
[----:B------:R-:W-:-:S04]  /*1020*/  FFMA R62, R14, R14, R61 ;  /* 0x0000000e0e3e7223 */ /* 0x000fc8000000003d */
[----:B------:R-:W-:Y:S01]  /*1030*/  FFMA R62, R15, R15, R62 ;  /* 0x0000000f0f3e7223 */ /* 0x000fe2000000003e */
[----:B------:R-:W-:Y:S04]  /*1040*/  SHFL.BFLY PT, R18, R17, 0x10, 0x1f ;  /* 0x0e001f0011127f89 */ /* 0x000fe800000e0000 */
[----:B------:R-:W0:Y:S04]  /*1050*/  SHFL.BFLY PT, R59, R62, 0x10, 0x1f ;  /* 0x0e001f003e3b7f89 */ /* 0x000e2800000e0000 */
[----:B------:R-:W1:Y:S04]  /*1060*/  SHFL.BFLY PT, R19, R64, 0x4, 0x1f ;  /* 0x0c801f0040137f89 */ /* 0x000e6800000e0000 */
[----:B------:R-:W2:Y:S01]  /*1070*/  SHFL.BFLY PT, R63, R16, 0x8, 0x1f ;  /* 0x0d001f00103f7f89 */ /* 0x000ea200000e0000 */
[----:B------:R-:W-:Y:S01]  /*1080*/  @P2 FMUL R60, R60, 0.25 ;  /* 0x3e8000003c3c2820 */ /* 0x000fe20000400000 */
[C---:B-----5:R-:W-:Y:S01]  /*1090*/  FMUL R66, R65.reuse, R56 ;  /* 0x0000003841427220 */ /* 0x060fe20000400000 */
[----:B------:R-:W-:-:S02]  /*10a0*/  FMUL R56, R65, R70 ;  /* 0x0000004641387220 */ /* 0x000fc40000400000 */
[----:B------:R3:W4:Y:S02]  /*10b0*/  MUFU.RCP R57, R60 ;  /* 0x0000003c00397308 */ /* 0x0007240000001000 */
[C---:B---3--:R-:W-:Y:S01]  /*10c0*/  FMUL R60, R65.reuse, R58 ;  /* 0x0000003a413c7220 */ /* 0x048fe20000400000 */
[----:B------:R-:W-:Y:S01]  /*10d0*/  FMUL R58, R65, R68 ;  /* 0x00000044413a7220 */ /* 0x000fe20000400000 */
[----:B0-----:R-:W-:Y:S01]  /*10e0*/  FADD R65, R62, R59 ;  /* 0x0000003b3e417221 */ /* 0x001fe20000000000 */
[----:B------:R-:W-:-:S04]  /*10f0*/  FADD R18, R17, R18 ;  /* 0x0000001211127221 */ /* 0x000fc80000000000 */
[----:B------:R-:W0:Y:S01]  /*1100*/  SHFL.BFLY PT, R68, R65, 0x8, 0x1f ;  /* 0x0d001f0041447f89 */ /* 0x000e2200000e0000 */
[----:B-1----:R-:W-:-:S03]  /*1110*/  FADD R61, R64, R19 ;  /* 0x00000013403d7221 */ /* 0x002fc60000000000 */
[----:B------:R-:W1:Y:S01]  /*1120*/  SHFL.BFLY PT, R19, R18, 0x8, 0x1f ;  /* 0x0d001f0012137f89 */ /* 0x000e6200000e0000 */
[----:B--2---:R-:W-:-:S05]  /*1130*/  FADD R63, R16, R63 ;  /* 0x0000003f103f7221 */ /* 0x004fca0000000000 */
[----:B------:R-:W2:Y:S01]  /*1140*/  SHFL.BFLY PT, R16, R63, 0x4, 0x1f ;  /* 0x0c801f003f107f89 */ /* 0x000ea200000e0000 */
[----:B----4-:R-:W-:-:S03]  /*1150*/  FFMA R30, R57, R30, -R66 ;  /* 0x0000001e391e7223 */ /* 0x010fc60000000842 */
[----:B------:R-:W3:Y:S01]  /*1160*/  SHFL.BFLY PT, R66, R61, 0x2, 0x1f ;  /* 0x0c401f003d427f89 */ /* 0x000ee200000e0000 */
[----:B0-----:R-:W-:Y:S01]  /*1170*/  FADD R68, R65, R68 ;  /* 0x0000004441447221 */ /* 0x001fe20000000000 */
[----:B-1----:R-:W-:-:S04]  /*1180*/  FADD R59, R18, R19 ;  /* 0x00000013123b7221 */ /* 0x002fc80000000000 */
[----:B------:R-:W0:Y:S04]  /*1190*/  SHFL.BFLY PT, R67, R68, 0x4, 0x1f ;  /* 0x0c801f0044437f89 */ /* 0x000e2800000e0000 */
[----:B------:R-:W1:Y:S01]  /*11a0*/  SHFL.BFLY PT, R62, R59, 0x4, 0x1f ;  /* 0x0c801f003b3e7f89 */ /* 0x000e6200000e0000 */
[----:B--2---:R-:W-:-:S05]  /*11b0*/  FADD R16, R63, R16 ;  /* 0x000000103f107221 */ /* 0x004fca0000000000 */
[----:B------:R-:W2:Y:S01]  /*11c0*/  SHFL.BFLY PT, R17, R16, 0x2, 0x1f ;  /* 0x0c401f0010117f89 */ /* 0x000ea200000e0000 */
[----:B---3--:R-:W-:-:S05]  /*11d0*/  FADD R66, R61, R66 ;  /* 0x000000423d427221 */ /* 0x008fca0000000000 */
[----:B------:R-:W3:Y:S01]  /*11e0*/  SHFL.BFLY PT, R19, R66, 0x1, 0x1f ;  /* 0x0c201f0042137f89 */ /* 0x000ee200000e0000 */
[----:B0-----:R-:W-:Y:S01]  /*11f0*/  FADD R67, R68, R67 ;  /* 0x0000004344437221 */ /* 0x001fe20000000000 */
[----:B-1----:R-:W-:-:S04]  /*1200*/  FADD R62, R59, R62 ;  /* 0x0000003e3b3e7221 */ /* 0x002fc80000000000 */
[----:B------:R-:W0:Y:S04]  /*1210*/  SHFL.BFLY PT, R64, R67, 0x2, 0x1f ;  /* 0x0c401f0043407f89 */ /* 0x000e2800000e0000 */
[----:B------:R-:W1:Y:S01]  /*1220*/  SHFL.BFLY PT, R61, R62, 0x2, 0x1f ;  /* 0x0c401f003e3d7f89 */ /* 0x000e6200000e0000 */
[----:B--2---:R-:W-:-:S05]  /*1230*/  FADD R17, R16, R17 ;  /* 0x0000001110117221 */ /* 0x004fca0000000000 */
[----:B------:R-:W2:Y:S01]  /*1240*/  SHFL.BFLY PT, R18, R17, 0x1, 0x1f ;  /* 0x0c201f0011127f89 */ /* 0x000ea200000e0000 */
[----:B---3--:R-:W-:Y:S01]  /*1250*/  FADD R63, R66, R19 ;  /* 0x00000013423f7221 */ /* 0x008fe20000000000 */
[----:B------:R-:W-:-:S05]  /*1260*/  FMUL R16, R33, 0.25 ;  /* 0x3e80000021107820 */ /* 0x000fca0000400000 */
[----:B------:R-:W3:Y:S01]  /*1270*/  MUFU.SQRT R63, R63 ;  /* 0x0000003f003f7308 */ /* 0x000ee20000002000 */
[----:B------:R-:W-:Y:S01]  /*1280*/  FSEL R16, R16, R33, P2 ;  /* 0x0000002110107208 */ /* 0x000fe20001000000 */
[----:B0-----:R-:W-:Y:S01]  /*1290*/  FADD R64, R67, R64 ;  /* 0x0000004043407221 */ /* 0x001fe20000000000 */
[----:B-1----:R-:W-:-:S04]  /*12a0*/  FADD R61, R62, R61 ;  /* 0x0000003d3e3d7221 */ /* 0x002fc80000000000 */
[----:B------:R-:W0:Y:S01]  /*12b0*/  SHFL.BFLY PT, R59, R64, 0x1, 0x1f ;  /* 0x0c201f00403b7f89 */ /* 0x000e2200000e0000 */
[----:B------:R-:W-:-:S03]  /*12c0*/  FFMA R16, R57, R16, -R60 ;  /* 0x0000001039107223 */ /* 0x000fc6000000083c */
[----:B------:R-:W1:Y:S01]  /*12d0*/  SHFL.BFLY PT, R60, R61, 0x1, 0x1f ;  /* 0x0c201f003d3c7f89 */ /* 0x000e6200000e0000 */
[----:B--2---:R-:W-:Y:S01]  /*12e0*/  FADD R19, R17, R18 ;  /* 0x0000001211137221 */ /* 0x004fe20000000000 */
[----:B---3--:R-:W-:Y:S01]  /*12f0*/  FADD R65, R63, 1.00000001335143196e-10 ;  /* 0x2edbe6ff3f417421 */ /* 0x008fe20000000000 */
[----:B------:R-:W-:-:S04]  /*1300*/  FMUL R17, R34, 0.25 ;  /* 0x3e80000022117820 */ /* 0x000fc80000400000 */
[----:B------:R-:W2:Y:S01]  /*1310*/  MUFU.SQRT R19, R19 ;  /* 0x0000001300137308 */ /* 0x000ea20000002000 */
[----:B------:R-:W-:Y:S02]  /*1320*/  FSETP.GT.AND P1, PT, R65, 8.50705917302346158658e+37, PT ;  /* 0x7e8000004100780b */ /* 0x000fe40003f24000 */
[----:B------:R-:W-:Y:S01]  /*1330*/  FSEL R17, R17, R34, P2 ;  /* 0x0000002211117208 */ /* 0x000fe20001000000 */
[----:B------:R-:W-:-:S04]  /*1340*/  FMUL R62, R35, 0.25 ;  /* 0x3e800000233e7820 */ /* 0x000fc80000400000 */
[----:B------:R-:W-:Y:S01]  /*1350*/  FFMA R17, R57, R17, -R58 ;  /* 0x0000001139117223 */ /* 0x000fe2000000083a */
[----:B0-----:R-:W-:-:S05]  /*1360*/  FADD R18, R64, R59 ;  /* 0x0000003b40127221 */ /* 0x001fca0000000000 */
[----:B------:R-:W-:Y:S01]  /*1370*/  @P1 FMUL R65, R65, 0.25 ;  /* 0x3e80000041411820 */ /* 0x000fe20000400000 */
[----:B--2---:R-:W-:Y:S01]  /*1380*/  FADD R58, R19, 1.00000001335143196e-10 ;  /* 0x2edbe6ff133a7421 */ /* 0x004fe20000000000 */
[----:B-1----:R-:W-:Y:S01]  /*1390*/  FADD R60, R61, R60 ;  /* 0x0000003c3d3c7221 */ /* 0x002fe20000000000 */
[----:B------:R-:W0:Y:S03]  /*13a0*/  MUFU.SQRT R18, R18 ;  /* 0x0000001200127308 */ /* 0x000e260000002000 */
[----:B------:R-:W-:Y:S01]  /*13b0*/  FSETP.GT.AND P0, PT, R58, 8.50705917302346158658e+37, PT ;  /* 0x7e8000003a00780b */ /* 0x000fe20003f04000 */
[----:B------:R-:W-:Y:S01]  /*13c0*/  FMUL R19, R24, 0.25 ;  /* 0x3e80000018137820 */ /* 0x000fe20000400000 */
[----:B------:R-:W-:-:S03]  /*13d0*/  FSEL R62, R62, R35, P2 ;  /* 0x000000233e3e7208 */ /* 0x000fc60001000000 */
[----:B------:R-:W1:Y:S02]  /*13e0*/  MUFU.RCP R65, R65 ;  /* 0x0000004100417308 */ /* 0x000e640000001000 */
[----:B------:R-:W-:-:S06]  /*13f0*/  FFMA R56, R57, R62, -R56 ;  /* 0x0000003e39387223 */ /* 0x000fcc0000000838 */
[----:B------:R-:W2:Y:S01]  /*1400*/  MUFU.SQRT R60, R60 ;  /* 0x0000003c003c7308 */ /* 0x000ea20000002000 */
[----:B------:R-:W-:Y:S01]  /*1410*/  FMUL R64, R25, 0.25 ;  /* 0x3e80000019407820 */ /* 0x000fe20000400000 */
[----:B------:R-:W-:Y:S01]  /*1420*/  FSEL R62, R19, R24, P1 ;  /* 0x00000018133e7208 */ /* 0x000fe20000800000 */
[----:B------:R-:W-:Y:S01]  /*1430*/  FMUL R57, R26, 0.25 ;  /* 0x3e8000001a397820 */ /* 0x000fe20000400000 */
[----:B------:R-:W-:Y:S01]  /*1440*/  FMUL R70, R27, 0.25 ;  /* 0x3e8000001b467820 */ /* 0x000fe20000400000 */
[----:B0-----:R-:W-:Y:S01]  /*1450*/  FADD R61, R18, 1.00000001335143196e-10 ;  /* 0x2edbe6ff123d7421 */ /* 0x001fe20000000000 */
[----:B------:R-:W-:Y:S01]  /*1460*/  @P0 FMUL R58, R58, 0.25 ;  /* 0x3e8000003a3a0820 */ /* 0x000fe20000400000 */
[----:B------:R-:W-:Y:S01]  /*1470*/  FSEL R66, R64, R25, P1 ;  /* 0x0000001940427208 */ /* 0x000fe20000800000 */
[----:B------:R0:W-:Y:S01]  /*1480*/  STG.E.128 desc[UR4][R48.64], R32 ;  /* 0x0000002030007986 */ /* 0x0001e2000c101d04 */
[----:B-1----:R-:W-:Y:S01]  /*1490*/  FMUL R64, R65, R62 ;  /* 0x0000003e41407220 */ /* 0x002fe20000400000 */
[----:B------:R-:W-:Y:S01]  /*14a0*/  FMUL R19, R20, 0.25 ;  /* 0x3e80000014137820 */ /* 0x000fe20000400000 */
[----:B------:R-:W-:Y:S01]  /*14b0*/  FMUL R18, R21, 0.25 ;  /* 0x3e80000015127820 */ /* 0x000fe20000400000 */
[----:B------:R-:W-:Y:S01]  /*14c0*/  FMUL R62, R23, 0.25 ;  /* 0x3e800000173e7820 */ /* 0x000fe20000400000 */
[----:B------:R-:W-:-:S02]  /*14d0*/  FSEL R68, R57, R26, P1 ;  /* 0x0000001a39447208 */ /* 0x000fc40000800000 */
[----:B------:R-:W-:Y:S02]  /*14e0*/  FSEL R70, R70, R27, P1 ;  /* 0x0000001b46467208 */ /* 0x000fe40000800000 */
[----:B------:R-:W-:Y:S02]  /*14f0*/  FSETP.GT.AND P1, PT, R61, 8.50705917302346158658e+37, PT ;  /* 0x7e8000003d00780b */ /* 0x000fe40003f24000 */
[----:B------:R-:W-:Y:S02]  /*1500*/  FSEL R18, R18, R21, P0 ;  /* 0x0000001512127208 */ /* 0x000fe40000000000 */
[----:B------:R-:W-:Y:S01]  /*1510*/  FSEL R62, R62, R23, P0 ;  /* 0x000000173e3e7208 */ /* 0x000fe20000000000 */
[----:B0-----:R-:W-:Y:S01]  /*1520*/  FMUL R33, R22, 0.25 ;  /* 0x3e80000016217820 */ /* 0x001fe20000400000 */
[----:B--2---:R-:W-:Y:S01]  /*1530*/  FADD R48, R60, 1.00000001335143196e-10 ;  /* 0x2edbe6ff3c307421 */ /* 0x004fe20000000000 */
[----:B------:R-:W0:Y:S01]  /*1540*/  MUFU.RCP R35, R58 ;  /* 0x0000003a00237308 */ /* 0x000e220000001000 */
[----:B------:R-:W-:-:S02]  /*1550*/  FSEL R32, R19, R20, P0 ;  /* 0x0000001413207208 */ /* 0x000fc40000000000 */
[----:B------:R-:W-:Y:S02]  /*1560*/  FSEL R34, R33, R22, P0 ;  /* 0x0000001621227208 */ /* 0x000fe40000000000 */
[----:B------:R-:W-:Y:S01]  /*1570*/  FSETP.GT.AND P0, PT, R48, 8.50705917302346158658e+37, PT ;  /* 0x7e8000003000780b */ /* 0x000fe20003f04000 */
[----:B------:R-:W-:Y:S01]  /*1580*/  FMUL R49, R65, R66 ;  /* 0x0000004241317220 */ /* 0x000fe20000400000 */
[----:B------:R-:W-:-:S03]  /*1590*/  @P1 FMUL R61, R61, 0.25 ;  /* 0x3e8000003d3d1820 */ /* 0x000fc60000400000 */
[----:B0-----:R-:W-:Y:S02]  /*15a0*/  FFMA R33, R35, R18, -R49 ;  /* 0x0000001223217223 */ /* 0x001fe40000000831 */
[----:B------:R-:W0:Y:S06]  /*15b0*/  LDC.64 R18, c[0x0][0x228] ;  /* 0x00008a00ff127b82 */ /* 0x000e2c0000000a00 */
[----:B------:R-:W-:Y:S01]  /*15c0*/  @P0 FMUL R48, R48, 0.25 ;  /* 0x3e80000030300820 */ /* 0x000fe20000400000 */
[----:B------:R-:W1:Y:S01]  /*15d0*/  MUFU.RCP R61, R61 ;  /* 0x0000003d003d7308 */ /* 0x000e620000001000 */
[----:B------:R-:W-:Y:S01]  /*15e0*/  FMUL R57, R65, R68 ;  /* 0x0000004441397220 */ /* 0x000fe20000400000 */
[----:B------:R2:W-:Y:S01]  /*15f0*/  STG.E.128 desc[UR4][R42.64], R20 ;  /* 0x000000142a007986 */ /* 0x0005e2000c101d04 */
[----:B------:R-:W-:-:S05]  /*1600*/  FMUL R58, R5, 0.25 ;  /* 0x3e800000053a7820 */ /* 0x000fca0000400000 */
[----:B------:R-:W3:Y:S01]  /*1610*/  MUFU.RCP R48, R48 ;  /* 0x0000003000307308 */ /* 0x000ee20000001000 */
[----:B------:R-:W-:Y:S01]  /*1620*/  FFMA R34, R35, R34, -R57 ;  /* 0x0000002223227223 */ /* 0x000fe20000000839 */
[----:B------:R-:W-:Y:S01]  /*1630*/  FMUL R49, R4, 0.25 ;  /* 0x3e80000004317820 */ /* 0x000fe20000400000 */
[----:B------:R-:W-:Y:S01]  /*1640*/  FMUL R59, R6, 0.25 ;  /* 0x3e800000063b7820 */ /* 0x000fe20000400000 */
[----:B------:R-:W-:Y:S01]  /*1650*/  FSEL R57, R58, R5, P0 ;  /* 0x000000053a397208 */ /* 0x000fe20000000000 */
[----:B------:R-:W-:Y:S01]  /*1660*/  FMUL R60, R7, 0.25 ;  /* 0x3e800000073c7820 */ /* 0x000fe20000400000 */
[----:B--2---:R-:W-:Y:S01]  /*1670*/  FMUL R23, R12, 0.25 ;  /* 0x3e8000000c177820 */ /* 0x004fe20000400000 */
[----:B------:R-:W-:Y:S01]  /*1680*/  FMUL R42, R13, 0.25 ;  /* 0x3e8000000d2a7820 */ /* 0x000fe20000400000 */
[----:B------:R-:W-:Y:S01]  /*1690*/  FMUL R43, R14, 0.25 ;  /* 0x3e8000000e2b7820 */ /* 0x000fe20000400000 */
[----:B------:R-:W-:Y:S02]  /*16a0*/  FMUL R20, R15, 0.25 ;  /* 0x3e8000000f147820 */ /* 0x000fe40000400000 */
[----:B------:R-:W-:-:S02]  /*16b0*/  FSEL R22, R23, R12, P1 ;  /* 0x0000000c17167208 */ /* 0x000fc40000800000 */
[----:B------:R-:W-:Y:S02]  /*16c0*/  FSEL R42, R42, R13, P1 ;  /* 0x0000000d2a2a7208 */ /* 0x000fe40000800000 */
[----:B------:R-:W-:Y:S02]  /*16d0*/  FSEL R58, R43, R14, P1 ;  /* 0x0000000e2b3a7208 */ /* 0x000fe40000800000 */
[----:B------:R-:W-:Y:S01]  /*16e0*/  FSEL R20, R20, R15, P1 ;  /* 0x0000000f14147208 */ /* 0x000fe20000800000 */
[----:B------:R2:W-:Y:S01]  /*16f0*/  STG.E.128 desc[UR4][R46.64], R4 ;  /* 0x000000042e007986 */ /* 0x0005e2000c101d04 */
[----:B------:R-:W-:Y:S01]  /*1700*/  FSEL R49, R49, R4, P0 ;  /* 0x0000000431317208 */ /* 0x000fe20000000000 */
[----:B------:R-:W-:Y:S01]  /*1710*/  FMUL R65, R65, R70 ;  /* 0x0000004641417220 */ /* 0x000fe20000400000 */
[----:B------:R-:W-:Y:S01]  /*1720*/  FSEL R59, R59, R6, P0 ;  /* 0x000000063b3b7208 */ /* 0x000fe20000000000 */
[C---:B-1----:R-:W-:Y:S01]  /*1730*/  FMUL R42, R61.reuse, R42 ;  /* 0x0000002a3d2a7220 */ /* 0x042fe20000400000 */
[----:B------:R-:W-:Y:S01]  /*1740*/  FSEL R21, R60, R7, P0 ;  /* 0x000000073c157208 */ /* 0x000fe20000000000 */
[C---:B------:R-:W-:Y:S01]  /*1750*/  FMUL R58, R61.reuse, R58 ;  /* 0x0000003a3d3a7220 */ /* 0x040fe20000400000 */
[----:B------:R-:W-:Y:S01]  /*1760*/  FMUL R20, R61, R20 ;  /* 0x000000143d147220 */ /* 0x000fe20000400000 */
[C---:B------:R-:W-:Y:S01]  /*1770*/  FFMA R32, R35.reuse, R32, -R64 ;  /* 0x0000002023207223 */ /* 0x040fe20000000840 */
[----:B------:R-:W-:Y:S01]  /*1780*/  FFMA R35, R35, R62, -R65 ;  /* 0x0000003e23237223 */ /* 0x000fe20000000841 */
[C---:B---3--:R-:W-:Y:S01]  /*1790*/  FFMA R57, R48.reuse, R57, -R42 ;  /* 0x0000003930397223 */ /* 0x048fe2000000082a */
[----:B------:R-:W-:Y:S01]  /*17a0*/  FFMA R59, R48, R59, -R58 ;  /* 0x0000003b303b7223 */ /* 0x000fe2000000083a */
[----:B------:R1:W-:Y:S01]  /*17b0*/  STG.E.128 desc[UR4][R50.64], R8 ;  /* 0x0000000832007986 */ /* 0x0003e2000c101d04 */
[----:B--2---:R-:W-:Y:S01]  /*17c0*/  FMUL R5, R61, R22 ;  /* 0x000000163d057220 */ /* 0x004fe20000400000 */
[----:B------:R-:W-:Y:S01]  /*17d0*/  FMUL R4, R55, R55 ;  /* 0x0000003737047220 */ /* 0x000fe20000400000 */
[----:B------:R-:W-:-:S02]  /*17e0*/  FMUL R6, R28, R28 ;  /* 0x0000001c1c067220 */ /* 0x000fc40000400000 */
[C---:B------:R-:W-:Y:S01]  /*17f0*/  FFMA R49, R48.reuse, R49, -R5 ;  /* 0x0000003130317223 */ /* 0x040fe20000000805 */
[----:B------:R-:W-:Y:S01]  /*1800*/  FFMA R48, R48, R21, -R20 ;  /* 0x0000001530307223 */ /* 0x000fe20000000814 */
[----:B0-----:R-:W-:-:S04]  /*1810*/  IMAD.WIDE R20, R0, 0x4, R18 ;  /* 0x0000000400147825 */ /* 0x001fc800078e0212 */
[----:B------:R-:W-:Y:S01]  /*1820*/  FMUL R5, R29, R29 ;  /* 0x0000001d1d057220 */ /* 0x000fe20000400000 */
[----:B------:R-:W-:Y:S01]  /*1830*/  FMUL R7, R31, R31 ;  /* 0x0000001f1f077220 */ /* 0x000fe20000400000 */
[----:B------:R-:W-:Y:S01]  /*1840*/  STG.E.128 desc[UR4][R44.64], R36 ;  /* 0x000000242c007986 */ /* 0x000fe2000c101d04 */
[----:B------:R-:W-:-:S04]  /*1850*/  IMAD.WIDE R22, R53, 0x4, R18 ;  /* 0x0000000435167825 */ /* 0x000fc800078e0212 */
[----:B------:R-:W-:Y:S01]  /*1860*/  FMUL R32, R32, R32 ;  /* 0x0000002020207220 */ /* 0x000fe20000400000 */
[----:B-1----:R-:W-:Y:S01]  /*1870*/  FMUL R8, R30, R30 ;  /* 0x0000001e1e087220 */ /* 0x002fe20000400000 */
[----:B------:R-:W-:Y:S01]  /*1880*/  FMUL R9, R16, R16 ;  /* 0x0000001010097220 */ /* 0x000fe20000400000 */
[----:B------:R-:W-:Y:S01]  /*1890*/  FMUL R10, R17, R17 ;  /* 0x00000011110a7220 */ /* 0x000fe20000400000 */
[----:B------:R-:W-:Y:S01]  /*18a0*/  FMUL R11, R56, R56 ;  /* 0x00000038380b7220 */ /* 0x000fe20000400000 */
[----:B------:R-:W-:-:S04]  /*18b0*/  IMAD.WIDE R52, R52, 0x4, R18 ;  /* 0x0000000434347825 */ /* 0x000fc800078e0212 */
[----:B------:R-:W-:Y:S01]  /*18c0*/  FMUL R33, R33, R33 ;  /* 0x0000002121217220 */ /* 0x000fe20000400000 */
[----:B------:R-:W-:Y:S01]  /*18d0*/  FMUL R34, R34, R34 ;  /* 0x0000002222227220 */ /* 0x000fe20000400000 */
[----:B------:R-:W-:Y:S01]  /*18e0*/  FMUL R35, R35, R35 ;  /* 0x0000002323237220 */ /* 0x000fe20000400000 */
[----:B------:R-:W-:Y:S01]  /*18f0*/  FMUL R58, R59, R59 ;  /* 0x0000003b3b3a7220 */ /* 0x000fe20000400000 */
[----:B------:R-:W-:Y:S01]  /*1900*/  STG.E.128 desc[UR4][R2.64], R24 ;  /* 0x0000001802007986 */ /* 0x000fe2000c101d04 */
[----:B------:R-:W-:-:S04]  /*1910*/  IMAD.WIDE R18, R54, 0x4, R18 ;  /* 0x0000000436127825 */ /* 0x000fc800078e0212 */
[----:B------:R-:W-:Y:S01]  /*1920*/  FMUL R56, R49, R49 ;  /* 0x0000003131387220 */ /* 0x000fe20000400000 */
[----:B------:R-:W-:Y:S01]  /*1930*/  FMUL R57, R57, R57 ;  /* 0x0000003939397220 */ /* 0x000fe20000400000 */
[----:B------:R-:W-:Y:S01]  /*1940*/  FMUL R59, R48, R48 ;  /* 0x00000030303b7220 */ /* 0x000fe20000400000 */
[----:B------:R-:W-:Y:S04]  /*1950*/  STG.E.128 desc[UR4][R40.64], R12 ;  /* 0x0000000c28007986 */ /* 0x000fe8000c101d04 */
[----:B------:R-:W-:Y:S04]  /*1960*/  STG.E.128 desc[UR4][R20.64], R4 ;  /* 0x0000000414007986 */ /* 0x000fe8000c101d04 */
[----:B------:R-:W-:Y:S04]  /*1970*/  STG.E.128 desc[UR4][R22.64], R8 ;  /* 0x0000000816007986 */ /* 0x000fe8000c101d04 */
[----:B------:R-:W-:Y:S04]  /*1980*/  STG.E.128 desc[UR4][R52.64], R32 ;  /* 0x0000002034007986 */ /* 0x000fe8000c101d04 */
[----:B------:R-:W-:Y:S01]  /*1990*/  STG.E.128 desc[UR4][R18.64], R56 ;  /* 0x0000003812007986 */ /* 0x000fe2000c101d04 */
[----:B------:R-:W-:Y:S05]  /*19a0*/  EXIT ;  /* 0x000000000000794d */ /* 0x000fea0003800000 */
.L_x_0:
[----:B------:R-:W-:-:S00]  /*19b0*/  BRA `(.L_x_0) ;  /* 0xfffffffc00fc7947 */ /* 0x000fc0000383ffff */
[----:B------:R-:W-:-:S00]  /*19c0*/  NOP ;  /* 0x0000000000007918 */ /* 0x000fc00000000000 */
        /* <DEDUP_REMOVED lines=11> */
.L_x_1:


//--------------------- .nv.global.init           --------------------------
	.section	.nv.global.init,"aw",@progbits
.nv.global.init:
	.type		_$_str,@object
	.size		_$_str,(_$_str_$_2 - _$_str)
_$_str:
        /*0000*/ 	.byte	0x5f, 0x5f, 0x43, 0x55, 0x44, 0x41, 0x5f, 0x46, 0x54, 0x5a, 0x00
	.type		_$_str_$_2,@object
	.size		_$_str_$_2,(.L_1 - _$_str_$_2)
_$_str_$_2:
        /*000b*/ 	.byte	0x5f, 0x5f, 0x43, 0x55, 0x44, 0x41, 0x5f, 0x50, 0x52, 0x45, 0x43, 0x5f, 0x53, 0x51, 0x52, 0x54
        /*001b*/ 	.byte	0x00
.L_1:


//--------------------- .nv.constant0.triton_per_fused_add_convolution_div_max_pool2d_with_indices_pow_relu_sqrt_sub_sum_9 --------------------------
	.section	.nv.constant0.triton_per_fused_add_convolution_div_max_pool2d_with_indices_pow_relu_sqrt_sub_sum_9,"a",@progbits
	.sectionflags	@""
	.align	4
.nv.constant0.triton_per_fused_add_convolution_div_max_pool2d_with_indices_pow_relu_sqrt_sub_sum_9:
	.zero		568
